//
// Generated by NVIDIA NVVM Compiler
//
// Compiler Build ID: CL-36424714
// Cuda compilation tools, release 13.0, V13.0.88
// Based on NVVM 20.0.0
//

.version 9.0
.target sm_100
.address_size 64

	// .globl	_Z9detKernelPfiS_i

.visible .entry _Z9detKernelPfiS_i(
	.param .u64 .ptr .align 1 _Z9detKernelPfiS_i_param_0,
	.param .u32 _Z9detKernelPfiS_i_param_1,
	.param .u64 .ptr .align 1 _Z9detKernelPfiS_i_param_2,
	.param .u32 _Z9detKernelPfiS_i_param_3
)
{
	.reg .pred 	%p<2>;
	.reg .b32 	%r<18>;
	.reg .b32 	%f<14>;
	.reg .b64 	%rd<18>;

	ld.param.u64 	%rd3, [_Z9detKernelPfiS_i_param_0];
	ld.param.u32 	%r3, [_Z9detKernelPfiS_i_param_1];
	ld.param.u64 	%rd4, [_Z9detKernelPfiS_i_param_2];
	ld.param.u32 	%r4, [_Z9detKernelPfiS_i_param_3];
	cvta.to.global.u64 	%rd1, %rd4;
	cvta.to.global.u64 	%rd2, %rd3;
	mov.u32 	%r1, %ctaid.x;
	mul.lo.s32 	%r5, %r4, %r1;
	mul.lo.s32 	%r2, %r5, %r4;
	add.s32 	%r6, %r4, -1;
	setp.ne.s32 	%p1, %r3, %r6;
	@%p1 bra 	$L__BB0_2;
	mad.lo.s32 	%r16, %r4, %r4, %r2;
	add.s32 	%r17, %r16, -1;
	mul.wide.s32 	%rd14, %r17, 4;
	add.s64 	%rd15, %rd2, %rd14;
	ld.global.f32 	%f11, [%rd15];
	mul.wide.u32 	%rd16, %r1, 4;
	add.s64 	%rd17, %rd1, %rd16;
	ld.global.f32 	%f12, [%rd17];
	mul.f32 	%f13, %f11, %f12;
	st.global.f32 	[%rd17], %f13;
	bra.uni 	$L__BB0_3;
$L__BB0_2:
	mov.u32 	%r7, %tid.x;
	add.s32 	%r8, %r7, %r3;
	mov.u32 	%r9, %tid.y;
	mad.lo.s32 	%r10, %r4, %r3, %r2;
	add.s32 	%r11, %r10, %r3;
	mul.wide.s32 	%rd5, %r11, 4;
	add.s64 	%rd6, %rd2, %rd5;
	ld.global.f32 	%f1, [%rd6];
	mul.wide.u32 	%rd7, %r1, 4;
	add.s64 	%rd8, %rd1, %rd7;
	ld.global.f32 	%f2, [%rd8];
	mul.f32 	%f3, %f1, %f2;
	st.global.f32 	[%rd8], %f3;
	mad.lo.s32 	%r12, %r4, %r8, %r4;
	add.s32 	%r13, %r2, %r12;
	add.s32 	%r14, %r13, %r3;
	mul.wide.s32 	%rd9, %r14, 4;
	add.s64 	%rd10, %rd2, %rd9;
	ld.global.f32 	%f4, [%rd10];
	ld.global.f32 	%f5, [%rd6];
	div.rn.f32 	%f6, %f4, %f5;
	shl.b32 	%r15, %r9, 2;
	cvt.u64.u32 	%rd11, %r15;
	add.s64 	%rd12, %rd6, %rd11;
	ld.global.f32 	%f7, [%rd12];
	mul.f32 	%f8, %f6, %f7;
	add.s64 	%rd13, %rd10, %rd11;
	ld.global.f32 	%f9, [%rd13];
	sub.f32 	%f10, %f9, %f8;
	st.global.f32 	[%rd13], %f10;
$L__BB0_3:
	ret;

}
	// .globl	_Z9setKernelPf
.visible .entry _Z9setKernelPf(
	.param .u64 .ptr .align 1 _Z9setKernelPf_param_0
)
{
	.reg .b32 	%r<3>;
	.reg .b64 	%rd<5>;

	ld.param.u64 	%rd1, [_Z9setKernelPf_param_0];
	cvta.to.global.u64 	%rd2, %rd1;
	mov.u32 	%r1, %tid.x;
	mul.wide.u32 	%rd3, %r1, 4;
	add.s64 	%rd4, %rd2, %rd3;
	mov.b32 	%r2, 1065353216;
	st.global.u32 	[%rd4], %r2;
	ret;

}


// ===== COMPILED SASS (sm_100) =====

	.target	sm_100

	.elftype	@"ET_EXEC"


//--------------------- .note.nv.tkinfo           --------------------------
	.section	.note.nv.tkinfo,"",@"SHT_NOTE"
	.sectionflags	@"SHF_NOTE_NV_TKINFO"
	.tkinfo
        /*0018*/ 	.word	0x00000002
        /*0030*/ 	.string	""
        /*0030*/ 	.string	"ptxas"
        /*0030*/ 	.string	"Cuda compilation tools, release 13.0, V13.0.88"
        /*0030*/ 	.string	"Build cuda_13.0.r13.0/compiler.36424714_0"
        /*0030*/ 	.string	"-arch sm_100 -m 64 "



//--------------------- .note.nv.cuinfo           --------------------------
	.section	.note.nv.cuinfo,"",@"SHT_NOTE"
	.sectionflags	@"SHF_NOTE_NV_CUINFO"
        /*0018*/ 	.short	0x0002
        /*001a*/ 	.short	0x0064
        /*001c*/ 	.short	0x0082
	.zero		2


//--------------------- .nv.info                  --------------------------
	.section	.nv.info,"",@"SHT_CUDA_INFO"
	.align	4


	//----- nvinfo : EIATTR_REGCOUNT
	.align		4
        /*0000*/ 	.byte	0x04, 0x2f
        /*0002*/ 	.short	(.L_1 - .L_0)
	.align		4
.L_0:
        /*0004*/ 	.word	index@(_Z9detKernelPfiS_i)
        /*0008*/ 	.word	0x00000014


	//----- nvinfo : EIATTR_FRAME_SIZE
	.align		4
.L_1:
        /*000c*/ 	.byte	0x04, 0x11
        /*000e*/ 	.short	(.L_3 - .L_2)
	.align		4
.L_2:
        /*0010*/ 	.word	index@($__internal_0_$__cuda_sm3x_div_rn_noftz_f32_slowpath)
        /*0014*/ 	.word	0x00000000


	//----- nvinfo : EIATTR_FRAME_SIZE
	.align		4
.L_3:
        /*0018*/ 	.byte	0x04, 0x11
        /*001a*/ 	.short	(.L_5 - .L_4)
	.align		4
.L_4:
        /*001c*/ 	.word	index@(_Z9detKernelPfiS_i)
        /*0020*/ 	.word	0x00000000


	//----- nvinfo : EIATTR_REGCOUNT
	.align		4
.L_5:
        /*0024*/ 	.byte	0x04, 0x2f
        /*0026*/ 	.short	(.L_7 - .L_6)
	.align		4
.L_6:
        /*0028*/ 	.word	index@(_Z9setKernelPf)
        /*002c*/ 	.word	0x0000000a


	//----- nvinfo : EIATTR_FRAME_SIZE
	.align		4
.L_7:
        /*0030*/ 	.byte	0x04, 0x11
        /*0032*/ 	.short	(.L_9 - .L_8)
	.align		4
.L_8:
        /*0034*/ 	.word	index@(_Z9setKernelPf)
        /*0038*/ 	.word	0x00000000


	//----- nvinfo : EIATTR_MIN_STACK_SIZE
	.align		4
.L_9:
        /*003c*/ 	.byte	0x04, 0x12
        /*003e*/ 	.short	(.L_11 - .L_10)
	.align		4
.L_10:
        /*0040*/ 	.word	index@(_Z9setKernelPf)
        /*0044*/ 	.word	0x00000000


	//----- nvinfo : EIATTR_MIN_STACK_SIZE
	.align		4
.L_11:
        /*0048*/ 	.byte	0x04, 0x12
        /*004a*/ 	.short	(.L_13 - .L_12)
	.align		4
.L_12:
        /*004c*/ 	.word	index@(_Z9detKernelPfiS_i)
        /*0050*/ 	.word	0x00000000
.L_13:


//--------------------- .nv.compat                --------------------------
	.section	.nv.compat,"",@"SHT_CUDA_COMPAT_INFO"
	.align	4
        /*0000*/ 	.byte	0x02, 0x09, 0x00, 0x00, 0x02, 0x02, 0x01, 0x00, 0x02, 0x05, 0x05, 0x00, 0x03, 0x07, 0x01, 0x01
        /*0010*/ 	.byte	0x02, 0x03, 0x00, 0x00, 0x02, 0x06, 0x01, 0x00, 0x04, 0x0b, 0x08, 0x00, 0x01, 0x00, 0x00, 0x00
        /*0020*/ 	.byte	0x00, 0x00, 0x00, 0x00


//--------------------- .nv.info._Z9setKernelPf   --------------------------
	.section	.nv.info._Z9setKernelPf,"",@"SHT_CUDA_INFO"
	.sectionflags	@""
	.align	4


	//----- nvinfo : EIATTR_CUDA_API_VERSION
	.align		4
        /*0000*/ 	.byte	0x04, 0x37
        /*0002*/ 	.short	(.L_15 - .L_14)
.L_14:
        /*0004*/ 	.word	0x00000082


	//----- nvinfo : EIATTR_KPARAM_INFO
	.align		4
.L_15:
        /*0008*/ 	.byte	0x04, 0x17
        /*000a*/ 	.short	(.L_17 - .L_16)
.L_16:
        /*000c*/ 	.word	0x00000000
        /*0010*/ 	.short	0x0000
        /*0012*/ 	.short	0x0000
        /*0014*/ 	.byte	0x00, 0xf5, 0x21, 0x00


	//----- nvinfo : EIATTR_SPARSE_MMA_MASK
	.align		4
.L_17:
        /*0018*/ 	.byte	0x03, 0x50
        /*001a*/ 	.short	0x0000


	//----- nvinfo : EIATTR_MAXREG_COUNT
	.align		4
        /*001c*/ 	.byte	0x03, 0x1b
        /*001e*/ 	.short	0x00ff


	//----- nvinfo : EIATTR_MERCURY_ISA_VERSION
	.align		4
        /*0020*/ 	.byte	0x03, 0x5f
        /*0022*/ 	.short	0x0101


	//----- nvinfo : EIATTR_VRC_CTA_INIT_COUNT
	.align		4
        /*0024*/ 	.byte	0x02, 0x4a
	.zero		1
	.zero		1


	//----- nvinfo : EIATTR_EXIT_INSTR_OFFSETS
	.align		4
        /*0028*/ 	.byte	0x04, 0x1c
        /*002a*/ 	.short	(.L_19 - .L_18)


	//   ....[0]....
.L_18:
        /*002c*/ 	.word	0x00000070


	//----- nvinfo : EIATTR_CBANK_PARAM_SIZE
	.align		4
.L_19:
        /*0030*/ 	.byte	0x03, 0x19
        /*0032*/ 	.short	0x0008


	//----- nvinfo : EIATTR_PARAM_CBANK
	.align		4
        /*0034*/ 	.byte	0x04, 0x0a
        /*0036*/ 	.short	(.L_21 - .L_20)
	.align		4
.L_20:
        /*0038*/ 	.word	index@(.nv.constant0._Z9setKernelPf)
        /*003c*/ 	.short	0x0380
        /*003e*/ 	.short	0x0008


	//----- nvinfo : EIATTR_SW_WAR
	.align		4
.L_21:
        /*0040*/ 	.byte	0x04, 0x36
        /*0042*/ 	.short	(.L_23 - .L_22)
.L_22:
        /*0044*/ 	.word	0x00000008
.L_23:


//--------------------- .nv.info._Z9detKernelPfiS_i --------------------------
	.section	.nv.info._Z9detKernelPfiS_i,"",@"SHT_CUDA_INFO"
	.sectionflags	@""
	.align	4


	//----- nvinfo : EIATTR_CUDA_API_VERSION
	.align		4
        /*0000*/ 	.byte	0x04, 0x37
        /*0002*/ 	.short	(.L_25 - .L_24)
.L_24:
        /*0004*/ 	.word	0x00000082


	//----- nvinfo : EIATTR_KPARAM_INFO
	.align		4
.L_25:
        /*0008*/ 	.byte	0x04, 0x17
        /*000a*/ 	.short	(.L_27 - .L_26)
.L_26:
        /*000c*/ 	.word	0x00000000
        /*0010*/ 	.short	0x0003
        /*0012*/ 	.short	0x0018
        /*0014*/ 	.byte	0x00, 0xf0, 0x11, 0x00


	//----- nvinfo : EIATTR_KPARAM_INFO
	.align		4
.L_27:
        /*0018*/ 	.byte	0x04, 0x17
        /*001a*/ 	.short	(.L_29 - .L_28)
.L_28:
        /*001c*/ 	.word	0x00000000
        /*0020*/ 	.short	0x0002
        /*0022*/ 	.short	0x0010
        /*0024*/ 	.byte	0x00, 0xf5, 0x21, 0x00


	//----- nvinfo : EIATTR_KPARAM_INFO
	.align		4
.L_29:
        /*0028*/ 	.byte	0x04, 0x17
        /*002a*/ 	.short	(.L_31 - .L_30)
.L_30:
        /*002c*/ 	.word	0x00000000
        /*0030*/ 	.short	0x0001
        /*0032*/ 	.short	0x0008
        /*0034*/ 	.byte	0x00, 0xf0, 0x11, 0x00


	//----- nvinfo : EIATTR_KPARAM_INFO
	.align		4
.L_31:
        /*0038*/ 	.byte	0x04, 0x17
        /*003a*/ 	.short	(.L_33 - .L_32)
.L_32:
        /*003c*/ 	.word	0x00000000
        /*0040*/ 	.short	0x0000
        /*0042*/ 	.short	0x0000
        /*0044*/ 	.byte	0x00, 0xf5, 0x21, 0x00


	//----- nvinfo : EIATTR_SPARSE_MMA_MASK
	.align		4
.L_33:
        /*0048*/ 	.byte	0x03, 0x50
        /*004a*/ 	.short	0x0000


	//----- nvinfo : EIATTR_MAXREG_COUNT
	.align		4
        /*004c*/ 	.byte	0x03, 0x1b
        /*004e*/ 	.short	0x00ff


	//----- nvinfo : EIATTR_MERCURY_ISA_VERSION
	.align		4
        /*0050*/ 	.byte	0x03, 0x5f
        /*0052*/ 	.short	0x0101


	//----- nvinfo : EIATTR_VRC_CTA_INIT_COUNT
	.align		4
        /*0054*/ 	.byte	0x02, 0x4a
	.zero		1
	.zero		1


	//----- nvinfo : EIATTR_EXIT_INSTR_OFFSETS
	.align		4
        /*0058*/ 	.byte	0x04, 0x1c
        /*005a*/ 	.short	(.L_35 - .L_34)


	//   ....[0]....
.L_34:
        /*005c*/ 	.word	0x00000140


	//   ....[1]....
        /*0060*/ 	.word	0x000003d0


	//----- nvinfo : EIATTR_CRS_STACK_SIZE
	.align		4
.L_35:
        /*0064*/ 	.byte	0x04, 0x1e
        /*0066*/ 	.short	(.L_37 - .L_36)
.L_36:
        /*0068*/ 	.word	0x00000000


	//----- nvinfo : EIATTR_CBANK_PARAM_SIZE
	.align		4
.L_37:
        /*006c*/ 	.byte	0x03, 0x19
        /*006e*/ 	.short	0x001c


	//----- nvinfo : EIATTR_PARAM_CBANK
	.align		4
        /*0070*/ 	.byte	0x04, 0x0a
        /*0072*/ 	.short	(.L_39 - .L_38)
	.align		4
.L_38:
        /*0074*/ 	.word	index@(.nv.constant0._Z9detKernelPfiS_i)
        /*0078*/ 	.short	0x0380
        /*007a*/ 	.short	0x001c


	//----- nvinfo : EIATTR_SW_WAR
	.align		4
.L_39:
        /*007c*/ 	.byte	0x04, 0x36
        /*007e*/ 	.short	(.L_41 - .L_40)
.L_40:
        /*0080*/ 	.word	0x00000008
.L_41:


//--------------------- .nv.callgraph             --------------------------
	.section	.nv.callgraph,"",@"SHT_CUDA_CALLGRAPH"
	.align	4
	.sectionentsize	8
	.align		4
        /*0000*/ 	.word	0x00000000
	.align		4
        /*0004*/ 	.word	0xffffffff
	.align		4
        /*0008*/ 	.word	0x00000000
	.align		4
        /*000c*/ 	.word	0xfffffffe
	.align		4
        /*0010*/ 	.word	0x00000000
	.align		4
        /*0014*/ 	.word	0xfffffffd
	.align		4
        /*0018*/ 	.word	0x00000000
	.align		4
        /*001c*/ 	.word	0xfffffffc


//--------------------- .text._Z9setKernelPf      --------------------------
	.section	.text._Z9setKernelPf,"ax",@progbits
	.align	128
        .global         _Z9setKernelPf
        .type           _Z9setKernelPf,@function
        .size           _Z9setKernelPf,(.L_x_17 - _Z9setKernelPf)
        .other          _Z9setKernelPf,@"STO_CUDA_ENTRY STV_DEFAULT"
_Z9setKernelPf:
.text._Z9setKernelPf:
[----:B------:R-:W-:Y:S01]  /*0000*/  LDC R1, c[0x0][0x37c] ;  /* 0x0000df00ff017b82 */ /* 0x000fe20000000800 */
[----:B------:R-:W0:Y:S07]  /*0010*/  S2R R5, SR_TID.X ;  /* 0x0000000000057919 */ /* 0x000e2e0000002100 */
[----:B------:R-:W0:Y:S01]  /*0020*/  LDC.64 R2, c[0x0][0x380] ;  /* 0x0000e000ff027b82 */ /* 0x000e220000000a00 */
[----:B------:R-:W1:Y:S01]  /*0030*/  LDCU.64 UR4, c[0x0][0x358] ;  /* 0x00006b00ff0477ac */ /* 0x000e620008000a00 */
[----:B------:R-:W-:-:S02]  /*0040*/  HFMA2 R7, -RZ, RZ, 1.875, 0 ;  /* 0x3f800000ff077431 */ /* 0x000fc400000001ff */
[----:B0-----:R-:W-:-:S05]  /*0050*/  IMAD.WIDE.U32 R2, R5, 0x4, R2 ;  /* 0x0000000405027825 */ /* 0x001fca00078e0002 */
[----:B-1----:R-:W-:Y:S01]  /*0060*/  STG.E desc[UR4][R2.64], R7 ;  /* 0x0000000702007986 */ /* 0x002fe2000c101904 */
[----:B------:R-:W-:Y:S05]  /*0070*/  EXIT ;  /* 0x000000000000794d */ /* 0x000fea0003800000 */
.L_x_0:
[----:B------:R-:W-:-:S00]  /*0080*/  BRA `(.L_x_0) ;  /* 0xfffffffc00fc7947 */ /* 0x000fc0000383ffff */
[----:B------:R-:W-:-:S00]  /*0090*/  NOP ;  /* 0x0000000000007918 */ /* 0x000fc00000000000 */
        /* <DEDUP_REMOVED lines=14> */
.L_x_17:


//--------------------- .text._Z9detKernelPfiS_i  --------------------------
	.section	.text._Z9detKernelPfiS_i,"ax",@progbits
	.align	128
        .global         _Z9detKernelPfiS_i
        .type           _Z9detKernelPfiS_i,@function
        .size           _Z9detKernelPfiS_i,(.L_x_16 - _Z9detKernelPfiS_i)
        .other          _Z9detKernelPfiS_i,@"STO_CUDA_ENTRY STV_DEFAULT"
_Z9detKernelPfiS_i:
.text._Z9detKernelPfiS_i:
[----:B------:R-:W-:Y:S08]  /*0000*/  LDC R1, c[0x0][0x37c] ;  /* 0x0000df00ff017b82 */ /* 0x000ff00000000800 */
[----:B------:R-:W0:Y:S01]  /*0010*/  LDC R13, c[0x0][0x398] ;  /* 0x0000e600ff0d7b82 */ /* 0x000e220000000800 */
[----:B------:R-:W1:Y:S01]  /*0020*/  S2R R9, SR_CTAID.X ;  /* 0x0000000000097919 */ /* 0x000e620000002500 */
[----:B------:R-:W2:Y:S06]  /*0030*/  LDCU.64 UR4, c[0x0][0x358] ;  /* 0x00006b00ff0477ac */ /* 0x000eac0008000a00 */
[----:B------:R-:W3:Y:S01]  /*0040*/  LDC R15, c[0x0][0x388] ;  /* 0x0000e200ff0f7b82 */ /* 0x000ee20000000800 */
[----:B0-----:R-:W-:-:S05]  /*0050*/  VIADD R0, R13, 0xffffffff ;  /* 0xffffffff0d007836 */ /* 0x001fca0000000000 */
[----:B---3--:R-:W-:Y:S01]  /*0060*/  ISETP.NE.AND P0, PT, R0, R15, PT ;  /* 0x0000000f0000720c */ /* 0x008fe20003f05270 */
[----:B-1----:R-:W-:-:S04]  /*0070*/  IMAD R0, R9, R13, RZ ;  /* 0x0000000d09007224 */ /* 0x002fc800078e02ff */
[----:B------:R-:W-:-:S08]  /*0080*/  IMAD R0, R0, R13, RZ ;  /* 0x0000000d00007224 */ /* 0x000fd000078e02ff */
[----:B--2---:R-:W-:Y:S05]  /*0090*/  @P0 BRA `(.L_x_1) ;  /* 0x00000000002c0947 */ /* 0x004fea0003800000 */
[----:B------:R-:W0:Y:S01]  /*00a0*/  LDC.64 R2, c[0x0][0x380] ;  /* 0x0000e000ff027b82 */ /* 0x000e220000000a00 */
[----:B------:R-:W-:-:S04]  /*00b0*/  IMAD R0, R13, R13, R0 ;  /* 0x0000000d0d007224 */ /* 0x000fc800078e0200 */
[----:B------:R-:W-:-:S03]  /*00c0*/  VIADD R7, R0, 0xffffffff ;  /* 0xffffffff00077836 */ /* 0x000fc60000000000 */
[----:B------:R-:W1:Y:S01]  /*00d0*/  LDC.64 R4, c[0x0][0x390] ;  /* 0x0000e400ff047b82 */ /* 0x000e620000000a00 */
[----:B0-----:R-:W-:-:S06]  /*00e0*/  IMAD.WIDE R2, R7, 0x4, R2 ;  /* 0x0000000407027825 */ /* 0x001fcc00078e0202 */
[----:B------:R-:W2:Y:S01]  /*00f0*/  LDG.E R2, desc[UR4][R2.64] ;  /* 0x0000000402027981 */ /* 0x000ea2000c1e1900 */
[----:B-1----:R-:W-:-:S05]  /*0100*/  IMAD.WIDE.U32 R4, R9, 0x4, R4 ;  /* 0x0000000409047825 */ /* 0x002fca00078e0004 */
[----:B------:R-:W2:Y:S02]  /*0110*/  LDG.E R7, desc[UR4][R4.64] ;  /* 0x0000000404077981 */ /* 0x000ea4000c1e1900 */
[----:B--2---:R-:W-:-:S05]  /*0120*/  FMUL R7, R2, R7 ;  /* 0x0000000702077220 */ /* 0x004fca0000400000 */
[----:B------:R-:W-:Y:S01]  /*0130*/  STG.E desc[UR4][R4.64], R7 ;  /* 0x0000000704007986 */ /* 0x000fe2000c101904 */
[----:B------:R-:W-:Y:S05]  /*0140*/  EXIT ;  /* 0x000000000000794d */ /* 0x000fea0003800000 */
.L_x_1:
[----:B------:R-:W0:Y:S01]  /*0150*/  LDC.64 R2, c[0x0][0x390] ;  /* 0x0000e400ff027b82 */ /* 0x000e220000000a00 */
[----:B------:R-:W-:-:S04]  /*0160*/  IMAD R4, R13, R15, R0 ;  /* 0x0000000f0d047224 */ /* 0x000fc800078e0200 */
[----:B------:R-:W-:-:S03]  /*0170*/  IMAD.IADD R5, R4, 0x1, R15 ;  /* 0x0000000104057824 */ /* 0x000fc600078e020f */
[----:B------:R-:W1:Y:S01]  /*0180*/  LDC.64 R6, c[0x0][0x380] ;  /* 0x0000e000ff067b82 */ /* 0x000e620000000a00 */
[----:B0-----:R-:W-:-:S05]  /*0190*/  IMAD.WIDE.U32 R8, R9, 0x4, R2 ;  /* 0x0000000409087825 */ /* 0x001fca00078e0002 */
[----:B------:R-:W2:Y:S01]  /*01a0*/  LDG.E R11, desc[UR4][R8.64] ;  /* 0x00000004080b7981 */ /* 0x000ea2000c1e1900 */
[----:B-1----:R-:W-:-:S05]  /*01b0*/  IMAD.WIDE R4, R5, 0x4, R6 ;  /* 0x0000000405047825 */ /* 0x002fca00078e0206 */
[----:B------:R-:W2:Y:S01]  /*01c0*/  LDG.E R2, desc[UR4][R4.64] ;  /* 0x0000000404027981 */ /* 0x000ea2000c1e1900 */
[----:B------:R-:W0:Y:S01]  /*01d0*/  S2R R10, SR_TID.X ;  /* 0x00000000000a7919 */ /* 0x000e220000002100 */
[----:B--2---:R-:W-:Y:S01]  /*01e0*/  FMUL R11, R2, R11 ;  /* 0x0000000b020b7220 */ /* 0x004fe20000400000 */
[----:B0-----:R-:W-:-:S04]  /*01f0*/  IMAD.IADD R2, R10, 0x1, R15 ;  /* 0x000000010a027824 */ /* 0x001fc800078e020f */
[----:B------:R0:W-:Y:S01]  /*0200*/  STG.E desc[UR4][R8.64], R11 ;  /* 0x0000000b08007986 */ /* 0x0001e2000c101904 */
[----:B------:R-:W-:-:S03]  /*0210*/  IMAD R13, R2, R13, R13 ;  /* 0x0000000d020d7224 */ /* 0x000fc600078e020d */
[----:B------:R-:W2:Y:S02]  /*0220*/  LDG.E R3, desc[UR4][R4.64] ;  /* 0x0000000404037981 */ /* 0x000ea4000c1e1900 */
[----:B------:R-:W-:-:S05]  /*0230*/  IADD3 R13, PT, PT, R0, R15, R13 ;  /* 0x0000000f000d7210 */ /* 0x000fca0007ffe00d */
[----:B------:R-:W-:-:S05]  /*0240*/  IMAD.WIDE R6, R13, 0x4, R6 ;  /* 0x000000040d067825 */ /* 0x000fca00078e0206 */
[----:B------:R-:W3:Y:S01]  /*0250*/  LDG.E R0, desc[UR4][R6.64] ;  /* 0x0000000406007981 */ /* 0x000ee2000c1e1900 */
[----:B------:R-:W1:Y:S01]  /*0260*/  S2R R2, SR_TID.Y ;  /* 0x0000000000027919 */ /* 0x000e620000002200 */
[----:B------:R-:W-:Y:S01]  /*0270*/  BSSY.RECONVERGENT B0, `(.L_x_2) ;  /* 0x000000c000007945 */ /* 0x000fe20003800200 */
[----:B--2---:R-:W2:Y:S08]  /*0280*/  MUFU.RCP R10, R3 ;  /* 0x00000003000a7308 */ /* 0x004eb00000001000 */
[----:B---3--:R-:W3:Y:S01]  /*0290*/  FCHK P0, R0, R3 ;  /* 0x0000000300007302 */ /* 0x008ee20000000000 */
[----:B--2---:R-:W-:-:S04]  /*02a0*/  FFMA R13, -R3, R10, 1 ;  /* 0x3f800000030d7423 */ /* 0x004fc8000000010a */
[----:B------:R-:W-:-:S04]  /*02b0*/  FFMA R13, R10, R13, R10 ;  /* 0x0000000d0a0d7223 */ /* 0x000fc8000000000a */
[----:B0-----:R-:W-:-:S04]  /*02c0*/  FFMA R8, R0, R13, RZ ;  /* 0x0000000d00087223 */ /* 0x001fc800000000ff */
[----:B------:R-:W-:-:S04]  /*02d0*/  FFMA R9, -R3, R8, R0 ;  /* 0x0000000803097223 */ /* 0x000fc80000000100 */
[----:B------:R-:W-:Y:S01]  /*02e0*/  FFMA R8, R13, R9, R8 ;  /* 0x000000090d087223 */ /* 0x000fe20000000008 */
[----:B-1-3--:R-:W-:Y:S06]  /*02f0*/  @!P0 BRA `(.L_x_3) ;  /* 0x00000000000c8947 */ /* 0x00afec0003800000 */
[----:B------:R-:W-:-:S07]  /*0300*/  MOV R8, 0x320 ;  /* 0x0000032000087802 */ /* 0x000fce0000000f00 */
[----:B------:R-:W-:Y:S05]  /*0310*/  CALL.REL.NOINC `($__internal_0_$__cuda_sm3x_div_rn_noftz_f32_slowpath) ;  /* 0x0000000000307944 */ /* 0x000fea0003c00000 */
[----:B------:R-:W-:-:S07]  /*0320*/  IMAD.MOV.U32 R8, RZ, RZ, R0 ;  /* 0x000000ffff087224 */ /* 0x000fce00078e0000 */
.L_x_3:
[----:B------:R-:W-:Y:S05]  /*0330*/  BSYNC.RECONVERGENT B0 ;  /* 0x0000000000007941 */ /* 0x000fea0003800200 */
.L_x_2:
[----:B------:R-:W-:-:S05]  /*0340*/  IMAD.SHL.U32 R3, R2, 0x4, RZ ;  /* 0x0000000402037824 */ /* 0x000fca00078e00ff */
[-C--:B------:R-:W-:Y:S02]  /*0350*/  IADD3 R4, P0, PT, R4, R3.reuse, RZ ;  /* 0x0000000304047210 */ /* 0x080fe40007f1e0ff */
[----:B------:R-:W-:Y:S02]  /*0360*/  IADD3 R2, P1, PT, R6, R3, RZ ;  /* 0x0000000306027210 */ /* 0x000fe40007f3e0ff */
[----:B------:R-:W-:-:S03]  /*0370*/  IADD3.X R5, PT, PT, RZ, R5, RZ, P0, !PT ;  /* 0x00000005ff057210 */ /* 0x000fc600007fe4ff */
[----:B------:R-:W-:-:S03]  /*0380*/  IMAD.X R3, RZ, RZ, R7, P1 ;  /* 0x000000ffff037224 */ /* 0x000fc600008e0607 */
[----:B------:R-:W2:Y:S04]  /*0390*/  LDG.E R5, desc[UR4][R4.64] ;  /* 0x0000000404057981 */ /* 0x000ea8000c1e1900 */
[----:B------:R-:W2:Y:S02]  /*03a0*/  LDG.E R0, desc[UR4][R2.64] ;  /* 0x0000000402007981 */ /* 0x000ea4000c1e1900 */
[----:B--2---:R-:W-:-:S05]  /*03b0*/  FFMA R7, R5, -R8, R0 ;  /* 0x8000000805077223 */ /* 0x004fca0000000000 */
[----:B------:R-:W-:Y:S01]  /*03c0*/  STG.E desc[UR4][R2.64], R7 ;  /* 0x0000000702007986 */ /* 0x000fe2000c101904 */
[----:B------:R-:W-:Y:S05]  /*03d0*/  EXIT ;  /* 0x000000000000794d */ /* 0x000fea0003800000 */
        .weak           $__internal_0_$__cuda_sm3x_div_rn_noftz_f32_slowpath
        .type           $__internal_0_$__cuda_sm3x_div_rn_noftz_f32_slowpath,@function
        .size           $__internal_0_$__cuda_sm3x_div_rn_noftz_f32_slowpath,(.L_x_16 - $__internal_0_$__cuda_sm3x_div_rn_noftz_f32_slowpath)
$__internal_0_$__cuda_sm3x_div_rn_noftz_f32_slowpath:
[--C-:B------:R-:W-:Y:S01]  /*03e0*/  SHF.R.U32.HI R10, RZ, 0x17, R3.reuse ;  /* 0x00000017ff0a7819 */ /* 0x100fe20000011603 */
[----:B------:R-:W-:Y:S01]  /*03f0*/  BSSY.RECONVERGENT B1, `(.L_x_4) ;  /* 0x0000064000017945 */ /* 0x000fe20003800200 */
[--C-:B------:R-:W-:Y:S01]  /*0400*/  SHF.R.U32.HI R9, RZ, 0x17, R0.reuse ;  /* 0x00000017ff097819 */ /* 0x100fe20000011600 */
[----:B------:R-:W-:Y:S01]  /*0410*/  IMAD.MOV.U32 R12, RZ, RZ, R0 ;  /* 0x000000ffff0c7224 */ /* 0x000fe200078e0000 */
[----:B------:R-:W-:Y:S01]  /*0420*/  LOP3.LUT R10, R10, 0xff, RZ, 0xc0, !PT ;  /* 0x000000ff0a0a7812 */ /* 0x000fe200078ec0ff */
[----:B------:R-:W-:Y:S01]  /*0430*/  IMAD.MOV.U32 R13, RZ, RZ, R3 ;  /* 0x000000ffff0d7224 */ /* 0x000fe200078e0003 */
[----:B------:R-:W-:-:S03]  /*0440*/  LOP3.LUT R11, R9, 0xff, RZ, 0xc0, !PT ;  /* 0x000000ff090b7812 */ /* 0x000fc600078ec0ff */
[----:B------:R-:W-:Y:S02]  /*0450*/  VIADD R15, R10, 0xffffffff ;  /* 0xffffffff0a0f7836 */ /* 0x000fe40000000000 */
[----:B------:R-:W-:-:S03]  /*0460*/  VIADD R14, R11, 0xffffffff ;  /* 0xffffffff0b0e7836 */ /* 0x000fc60000000000 */
[----:B------:R-:W-:-:S04]  /*0470*/  ISETP.GT.U32.AND P0, PT, R15, 0xfd, PT ;  /* 0x000000fd0f00780c */ /* 0x000fc80003f04070 */
[----:B------:R-:W-:-:S13]  /*0480*/  ISETP.GT.U32.OR P0, PT, R14, 0xfd, P0 ;  /* 0x000000fd0e00780c */ /* 0x000fda0000704470 */
[----:B------:R-:W-:Y:S01]  /*0490*/  @!P0 MOV R9, RZ ;  /* 0x000000ff00098202 */ /* 0x000fe20000000f00 */
[----:B------:R-:W-:Y:S06]  /*04a0*/  @!P0 BRA `(.L_x_5) ;  /* 0x00000000005c8947 */ /* 0x000fec0003800000 */
[----:B------:R-:W-:Y:S02]  /*04b0*/  FSETP.GTU.FTZ.AND P0, PT, |R0|, +INF , PT ;  /* 0x7f8000000000780b */ /* 0x000fe40003f1c200 */
[----:B------:R-:W-:-:S04]  /*04c0*/  FSETP.GTU.FTZ.AND P1, PT, |R3|, +INF , PT ;  /* 0x7f8000000300780b */ /* 0x000fc80003f3c200 */
[----:B------:R-:W-:-:S13]  /*04d0*/  PLOP3.LUT P0, PT, P0, P1, PT, 0xf8, 0x8f ;  /* 0x00000000008f781c */ /* 0x000fda0000703f70 */
[----:B------:R-:W-:Y:S05]  /*04e0*/  @P0 BRA `(.L_x_6) ;  /* 0x00000004004c0947 */ /* 0x000fea0003800000 */
[----:B------:R-:W-:-:S13]  /*04f0*/  LOP3.LUT P0, RZ, R13, 0x7fffffff, R12, 0xc8, !PT ;  /* 0x7fffffff0dff7812 */ /* 0x000fda000780c80c */
[----:B------:R-:W-:Y:S05]  /*0500*/  @!P0 BRA `(.L_x_7) ;  /* 0x00000004003c8947 */ /* 0x000fea0003800000 */
[C---:B------:R-:W-:Y:S02]  /*0510*/  FSETP.NEU.FTZ.AND P2, PT, |R0|.reuse, +INF , PT ;  /* 0x7f8000000000780b */ /* 0x040fe40003f5d200 */
[----:B------:R-:W-:Y:S02]  /*0520*/  FSETP.NEU.FTZ.AND P1, PT, |R3|, +INF , PT ;  /* 0x7f8000000300780b */ /* 0x000fe40003f3d200 */
[----:B------:R-:W-:-:S11]  /*0530*/  FSETP.NEU.FTZ.AND P0, PT, |R0|, +INF , PT ;  /* 0x7f8000000000780b */ /* 0x000fd60003f1d200 */
[----:B------:R-:W-:Y:S05]  /*0540*/  @!P1 BRA !P2, `(.L_x_7) ;  /* 0x00000004002c9947 */ /* 0x000fea0005000000 */
[----:B------:R-:W-:-:S04]  /*0550*/  LOP3.LUT P2, RZ, R12, 0x7fffffff, RZ, 0xc0, !PT ;  /* 0x7fffffff0cff7812 */ /* 0x000fc8000784c0ff */
[----:B------:R-:W-:-:S13]  /*0560*/  PLOP3.LUT P1, PT, P1, P2, PT, 0x2f, 0xf2 ;  /* 0x0000000000f2781c */ /* 0x000fda0000f24577 */
[----:B------:R-:W-:Y:S05]  /*0570*/  @P1 BRA `(.L_x_8) ;  /* 0x0000000400181947 */ /* 0x000fea0003800000 */
[----:B------:R-:W-:-:S04]  /*0580*/  LOP3.LUT P1, RZ, R13, 0x7fffffff, RZ, 0xc0, !PT ;  /* 0x7fffffff0dff7812 */ /* 0x000fc8000782c0ff */
[----:B------:R-:W-:-:S13]  /*0590*/  PLOP3.LUT P0, PT, P0, P1, PT, 0x2f, 0xf2 ;  /* 0x0000000000f2781c */ /* 0x000fda0000702577 */
[----:B------:R-:W-:Y:S05]  /*05a0*/  @P0 BRA `(.L_x_9) ;  /* 0x0000000400000947 */ /* 0x000fea0003800000 */
[----:B------:R-:W-:Y:S02]  /*05b0*/  ISETP.GE.AND P0, PT, R14, RZ, PT ;  /* 0x000000ff0e00720c */ /* 0x000fe40003f06270 */
[----:B------:R-:W-:-:S11]  /*05c0*/  ISETP.GE.AND P1, PT, R15, RZ, PT ;  /* 0x000000ff0f00720c */ /* 0x000fd60003f26270 */
[----:B------:R-:W-:Y:S02]  /*05d0*/  @P0 IMAD.MOV.U32 R9, RZ, RZ, RZ ;  /* 0x000000ffff090224 */ /* 0x000fe400078e00ff */
[----:B------:R-:W-:Y:S01]  /*05e0*/  @!P0 FFMA R12, R0, 1.84467440737095516160e+19, RZ ;  /* 0x5f800000000c8823 */ /* 0x000fe200000000ff */
[----:B------:R-:W-:Y:S02]  /*05f0*/  @!P0 IMAD.MOV.U32 R9, RZ, RZ, -0x40 ;  /* 0xffffffc0ff098424 */ /* 0x000fe400078e00ff */
[----:B------:R-:W-:Y:S02]  /*0600*/  @!P1 FFMA R13, R3, 1.84467440737095516160e+19, RZ ;  /* 0x5f800000030d9823 */ /* 0x000fe400000000ff */
[----:B------:R-:W-:-:S07]  /*0610*/  @!P1 VIADD R9, R9, 0x40 ;  /* 0x0000004009099836 */ /* 0x000fce0000000000 */
.L_x_5:
[----:B------:R-:W-:Y:S01]  /*0620*/  LEA R0, R10, 0xc0800000, 0x17 ;  /* 0xc08000000a007811 */ /* 0x000fe200078eb8ff */
[----:B------:R-:W-:Y:S01]  /*0630*/  BSSY.RECONVERGENT B2, `(.L_x_10) ;  /* 0x0000036000027945 */ /* 0x000fe20003800200 */
[----:B------:R-:W-:-:S03]  /*0640*/  IADD3 R11, PT, PT, R11, -0x7f, RZ ;  /* 0xffffff810b0b7810 */ /* 0x000fc60007ffe0ff */
[----:B------:R-:W-:Y:S01]  /*0650*/  IMAD.IADD R13, R13, 0x1, -R0 ;  /* 0x000000010d0d7824 */ /* 0x000fe200078e0a00 */
[C---:B------:R-:W-:Y:S01]  /*0660*/  IADD3 R10, PT, PT, R11.reuse, 0x7f, -R10 ;  /* 0x0000007f0b0a7810 */ /* 0x040fe20007ffe80a */
[----:B------:R-:W-:Y:S02]  /*0670*/  IMAD R0, R11, -0x800000, R12 ;  /* 0xff8000000b007824 */ /* 0x000fe400078e020c */
[----:B------:R-:W0:Y:S01]  /*0680*/  MUFU.RCP R3, R13 ;  /* 0x0000000d00037308 */ /* 0x000e220000001000 */
[----:B------:R-:W-:Y:S01]  /*0690*/  FADD.FTZ R15, -R13, -RZ ;  /* 0x800000ff0d0f7221 */ /* 0x000fe20000010100 */
[----:B------:R-:W-:-:S03]  /*06a0*/  IMAD.IADD R10, R10, 0x1, R9 ;  /* 0x000000010a0a7824 */ /* 0x000fc600078e0209 */
[----:B0-----:R-:W-:-:S04]  /*06b0*/  FFMA R14, R3, R15, 1 ;  /* 0x3f800000030e7423 */ /* 0x001fc8000000000f */
[----:B------:R-:W-:-:S04]  /*06c0*/  FFMA R14, R3, R14, R3 ;  /* 0x0000000e030e7223 */ /* 0x000fc80000000003 */
[----:B------:R-:W-:-:S04]  /*06d0*/  FFMA R3, R0, R14, RZ ;  /* 0x0000000e00037223 */ /* 0x000fc800000000ff */
[----:B------:R-:W-:-:S04]  /*06e0*/  FFMA R12, R15, R3, R0 ;  /* 0x000000030f0c7223 */ /* 0x000fc80000000000 */
[----:B------:R-:W-:-:S04]  /*06f0*/  FFMA R17, R14, R12, R3 ;  /* 0x0000000c0e117223 */ /* 0x000fc80000000003 */
[----:B------:R-:W-:-:S04]  /*0700*/  FFMA R12, R15, R17, R0 ;  /* 0x000000110f0c7223 */ /* 0x000fc80000000000 */
[----:B------:R-:W-:-:S05]  /*0710*/  FFMA R0, R14, R12, R17 ;  /* 0x0000000c0e007223 */ /* 0x000fca0000000011 */
[----:B------:R-:W-:-:S04]  /*0720*/  SHF.R.U32.HI R3, RZ, 0x17, R0 ;  /* 0x00000017ff037819 */ /* 0x000fc80000011600 */
[----:B------:R-:W-:-:S05]  /*0730*/  LOP3.LUT R3, R3, 0xff, RZ, 0xc0, !PT ;  /* 0x000000ff03037812 */ /* 0x000fca00078ec0ff */
[----:B------:R-:W-:-:S04]  /*0740*/  IMAD.IADD R11, R3, 0x1, R10 ;  /* 0x00000001030b7824 */ /* 0x000fc800078e020a */
[----:B------:R-:W-:-:S05]  /*0750*/  VIADD R3, R11, 0xffffffff ;  /* 0xffffffff0b037836 */ /* 0x000fca0000000000 */
[----:B------:R-:W-:-:S13]  /*0760*/  ISETP.GE.U32.AND P0, PT, R3, 0xfe, PT ;  /* 0x000000fe0300780c */ /* 0x000fda0003f06070 */
[----:B------:R-:W-:Y:S05]  /*0770*/  @!P0 BRA `(.L_x_11) ;  /* 0x0000000000808947 */ /* 0x000fea0003800000 */
[----:B------:R-:W-:-:S13]  /*0780*/  ISETP.GT.AND P0, PT, R11, 0xfe, PT ;  /* 0x000000fe0b00780c */ /* 0x000fda0003f04270 */
[----:B------:R-:W-:Y:S05]  /*0790*/  @P0 BRA `(.L_x_12) ;  /* 0x00000000006c0947 */ /* 0x000fea0003800000 */
[----:B------:R-:W-:-:S13]  /*07a0*/  ISETP.GE.AND P0, PT, R11, 0x1, PT ;  /* 0x000000010b00780c */ /* 0x000fda0003f06270 */
[----:B------:R-:W-:Y:S05]  /*07b0*/  @P0 BRA `(.L_x_13) ;  /* 0x0000000000740947 */ /* 0x000fea0003800000 */
[----:B------:R-:W-:Y:S02]  /*07c0*/  ISETP.GE.AND P0, PT, R11, -0x18, PT ;  /* 0xffffffe80b00780c */ /* 0x000fe40003f06270 */
[----:B------:R-:W-:-:S11]  /*07d0*/  LOP3.LUT R0, R0, 0x80000000, RZ, 0xc0, !PT ;  /* 0x8000000000007812 */ /* 0x000fd600078ec0ff */
[----:B------:R-:W-:Y:S05]  /*07e0*/  @!P0 BRA `(.L_x_13) ;  /* 0x0000000000688947 */ /* 0x000fea0003800000 */
[CCC-:B------:R-:W-:Y:S01]  /*07f0*/  FFMA.RZ R3, R14.reuse, R12.reuse, R17.reuse ;  /* 0x0000000c0e037223 */ /* 0x1c0fe2000000c011 */
[CCC-:B------:R-:W-:Y:S01]  /*0800*/  FFMA.RM R10, R14.reuse, R12.reuse, R17.reuse ;  /* 0x0000000c0e0a7223 */ /* 0x1c0fe20000004011 */
[C---:B------:R-:W-:Y:S02]  /*0810*/  ISETP.NE.AND P2, PT, R11.reuse, RZ, PT ;  /* 0x000000ff0b00720c */ /* 0x040fe40003f45270 */
[----:B------:R-:W-:Y:S02]  /*0820*/  ISETP.NE.AND P1, PT, R11, RZ, PT ;  /* 0x000000ff0b00720c */ /* 0x000fe40003f25270 */
[----:B------:R-:W-:Y:S01]  /*0830*/  LOP3.LUT R9, R3, 0x7fffff, RZ, 0xc0, !PT ;  /* 0x007fffff03097812 */ /* 0x000fe200078ec0ff */
[----:B------:R-:W-:Y:S01]  /*0840*/  FFMA.RP R3, R14, R12, R17 ;  /* 0x0000000c0e037223 */ /* 0x000fe20000008011 */
[C---:B------:R-:W-:Y:S01]  /*0850*/  VIADD R12, R11.reuse, 0x20 ;  /* 0x000000200b0c7836 */ /* 0x040fe20000000000 */
[----:B------:R-:W-:Y:S02]  /*0860*/  IADD3 R11, PT, PT, -R11, RZ, RZ ;  /* 0x000000ff0b0b7210 */ /* 0x000fe40007ffe1ff */
[----:B------:R-:W-:-:S02]  /*0870*/  LOP3.LUT R9, R9, 0x800000, RZ, 0xfc, !PT ;  /* 0x0080000009097812 */ /* 0x000fc400078efcff */
[----:B------:R-:W-:Y:S02]  /*0880*/  FSETP.NEU.FTZ.AND P0, PT, R3, R10, PT ;  /* 0x0000000a0300720b */ /* 0x000fe40003f1d000 */
[----:B------:R-:W-:Y:S02]  /*0890*/  SHF.L.U32 R12, R9, R12, RZ ;  /* 0x0000000c090c7219 */ /* 0x000fe400000006ff */
[----:B------:R-:W-:Y:S02]  /*08a0*/  SEL R10, R11, RZ, P2 ;  /* 0x000000ff0b0a7207 */ /* 0x000fe40001000000 */
[----:B------:R-:W-:Y:S02]  /*08b0*/  ISETP.NE.AND P1, PT, R12, RZ, P1 ;  /* 0x000000ff0c00720c */ /* 0x000fe40000f25270 */
[----:B------:R-:W-:Y:S02]  /*08c0*/  SHF.R.U32.HI R10, RZ, R10, R9 ;  /* 0x0000000aff0a7219 */ /* 0x000fe40000011609 */
[----:B------:R-:W-:-:S02]  /*08d0*/  PLOP3.LUT P0, PT, P0, P1, PT, 0xf8, 0x8f ;  /* 0x00000000008f781c */ /* 0x000fc40000703f70 */
[----:B------:R-:W-:Y:S02]  /*08e0*/  SHF.R.U32.HI R12, RZ, 0x1, R10 ;  /* 0x00000001ff0c7819 */ /* 0x000fe4000001160a */
[----:B------:R-:W-:-:S04]  /*08f0*/  SEL R3, RZ, 0x1, !P0 ;  /* 0x00000001ff037807 */ /* 0x000fc80004000000 */
[----:B------:R-:W-:-:S04]  /*0900*/  LOP3.LUT R3, R3, 0x1, R12, 0xf8, !PT ;  /* 0x0000000103037812 */ /* 0x000fc800078ef80c */
[----:B------:R-:W-:-:S05]  /*0910*/  LOP3.LUT R3, R3, R10, RZ, 0xc0, !PT ;  /* 0x0000000a03037212 */ /* 0x000fca00078ec0ff */
[----:B------:R-:W-:-:S05]  /*0920*/  IMAD.IADD R3, R12, 0x1, R3 ;  /* 0x000000010c037824 */ /* 0x000fca00078e0203 */
[----:B------:R-:W-:Y:S01]  /*0930*/  LOP3.LUT R0, R3, R0, RZ, 0xfc, !PT ;  /* 0x0000000003007212 */ /* 0x000fe200078efcff */
[----:B------:R-:W-:Y:S06]  /*0940*/  BRA `(.L_x_13) ;  /* 0x0000000000107947 */ /* 0x000fec0003800000 */
.L_x_12:
[----:B------:R-:W-:-:S04]  /*0950*/  LOP3.LUT R0, R0, 0x80000000, RZ, 0xc0, !PT ;  /* 0x8000000000007812 */ /* 0x000fc800078ec0ff */
[----:B------:R-:W-:Y:S01]  /*0960*/  LOP3.LUT R0, R0, 0x7f800000, RZ, 0xfc, !PT ;  /* 0x7f80000000007812 */ /* 0x000fe200078efcff */
[----:B------:R-:W-:Y:S06]  /*0970*/  BRA `(.L_x_13) ;  /* 0x0000000000047947 */ /* 0x000fec0003800000 */
.L_x_11:
[----:B------:R-:W-:-:S07]  /*0980*/  IMAD R0, R10, 0x800000, R0 ;  /* 0x008000000a007824 */ /* 0x000fce00078e0200 */
.L_x_13:
[----:B------:R-:W-:Y:S05]  /*0990*/  BSYNC.RECONVERGENT B2 ;  /* 0x0000000000027941 */ /* 0x000fea0003800200 */
.L_x_10:
[----:B------:R-:W-:Y:S05]  /*09a0*/  BRA `(.L_x_14) ;  /* 0x0000000000207947 */ /* 0x000fea0003800000 */
.L_x_9:
[----:B------:R-:W-:-:S04]  /*09b0*/  LOP3.LUT R0, R13, 0x80000000, R12, 0x48, !PT ;  /* 0x800000000d007812 */ /* 0x000fc800078e480c */
[----:B------:R-:W-:Y:S01]  /*09c0*/  LOP3.LUT R0, R0, 0x7f800000, RZ, 0xfc, !PT ;  /* 0x7f80000000007812 */ /* 0x000fe200078efcff */
[----:B------:R-:W-:Y:S06]  /*09d0*/  BRA `(.L_x_14) ;  /* 0x0000000000147947 */ /* 0x000fec0003800000 */
.L_x_8:
[----:B------:R-:W-:Y:S01]  /*09e0*/  LOP3.LUT R0, R13, 0x80000000, R12, 0x48, !PT ;  /* 0x800000000d007812 */ /* 0x000fe200078e480c */
[----:B------:R-:W-:Y:S06]  /*09f0*/  BRA `(.L_x_14) ;  /* 0x00000000000c7947 */ /* 0x000fec0003800000 */
.L_x_7:
[----:B------:R-:W0:Y:S01]  /*0a00*/  MUFU.RSQ R0, -QNAN ;  /* 0xffc0000000007908 */ /* 0x000e220000001400 */
[----:B------:R-:W-:Y:S05]  /*0a10*/  BRA `(.L_x_14) ;  /* 0x0000000000047947 */ /* 0x000fea0003800000 */
.L_x_6:
[----:B------:R-:W-:-:S07]  /*0a20*/  FADD.FTZ R0, R0, R3 ;  /* 0x0000000300007221 */ /* 0x000fce0000010000 */
.L_x_14:
[----:B------:R-:W-:Y:S05]  /*0a30*/  BSYNC.RECONVERGENT B1 ;  /* 0x0000000000017941 */ /* 0x000fea0003800200 */
.L_x_4:
[----:B------:R-:W-:-:S04]  /*0a40*/  IMAD.MOV.U32 R9, RZ, RZ, 0x0 ;  /* 0x00000000ff097424 */ /* 0x000fc800078e00ff */
[----:B0-----:R-:W-:Y:S05]  /*0a50*/  RET.REL.NODEC R8 `(_Z9detKernelPfiS_i) ;  /* 0xfffffff408687950 */ /* 0x001fea0003c3ffff */
.L_x_15:
        /* <DEDUP_REMOVED lines=10> */
.L_x_16:


//--------------------- .nv.shared.reserved.0     --------------------------
	.section	.nv.shared.reserved.0,"aw",@nobits
	.weak		__nv_reservedSMEM_offset_0_alias
	.size		__nv_reservedSMEM_offset_0_alias, 0, 64
	.other		__nv_reservedSMEM_offset_0_alias,@"STO_CUDA_RESERVED_SHARED STV_DEFAULT"
__nv_reservedSMEM_offset_0_alias:
	.zero		0
	.zero		64


//--------------------- .nv.constant0._Z9setKernelPf --------------------------
	.section	.nv.constant0._Z9setKernelPf,"a",@progbits
	.sectionflags	@""
	.align	4
.nv.constant0._Z9setKernelPf:
	.zero		904


//--------------------- .nv.constant0._Z9detKernelPfiS_i --------------------------
	.section	.nv.constant0._Z9detKernelPfiS_i,"a",@progbits
	.sectionflags	@""
	.align	4
.nv.constant0._Z9detKernelPfiS_i:
	.zero		924


//--------------------- SYMBOLS --------------------------

	.type		.nv.reservedSmem.offset0,@object
	.size		.nv.reservedSmem.offset0,0x4
